	.headerflags	@"EF_CUDA_TEXMODE_UNIFIED EF_CUDA_64BIT_ADDRESS EF_CUDA_ACCELERATORS EF_CUDA_SM90 EF_CUDA_VIRTUAL_SM(EF_CUDA_SM90)"
	.elftype	@"ET_EXEC"


//--------------------- .nv.info                  --------------------------
	.section	.nv.info,"",@"SHT_CUDA_INFO"
	.align	4


	//----- nvinfo : EIATTR_REGCOUNT
	.align		4
        /*0000*/ 	.byte	0x04, 0x2f
        /*0002*/ 	.short	(.L_3 - .L_2)
	.align		4
.L_2:
        /*0004*/ 	.word	index@(triton_poi_fused__native_batch_norm_legit_no_training_convolution_relu_20)
        /*0008*/ 	.word	0x00000016


	//----- nvinfo : EIATTR_MIN_STACK_SIZE
	.align		4
.L_3:
        /*000c*/ 	.byte	0x04, 0x12
        /*000e*/ 	.short	(.L_5 - .L_4)
	.align		4
.L_4:
        /*0010*/ 	.word	index@(triton_poi_fused__native_batch_norm_legit_no_training_convolution_relu_20)
        /*0014*/ 	.word	0x00000000


	//----- nvinfo : EIATTR_FRAME_SIZE
	.align		4
.L_5:
        /*0018*/ 	.byte	0x04, 0x11
        /*001a*/ 	.short	(.L_7 - .L_6)
	.align		4
.L_6:
        /*001c*/ 	.word	index@(triton_poi_fused__native_batch_norm_legit_no_training_convolution_relu_20)
        /*0020*/ 	.word	0x00000000


	//----- nvinfo : EIATTR_MIN_STACK_SIZE
	.align		4
.L_7:
        /*0024*/ 	.byte	0x04, 0x12
        /*0026*/ 	.short	(.L_9 - .L_8)
	.align		4
.L_8:
        /*0028*/ 	.word	index@(triton_poi_fused__native_batch_norm_legit_no_training_convolution_relu_20)
        /*002c*/ 	.word	0x00000000
.L_9:


//--------------------- .nv.info.triton_poi_fused__native_batch_norm_legit_no_training_convolution_relu_20 --------------------------
	.section	.nv.info.triton_poi_fused__native_batch_norm_legit_no_training_convolution_relu_20,"",@"SHT_CUDA_INFO"
	.sectionflags	@""
	.align	4


	//----- nvinfo : EIATTR_CUDA_API_VERSION
	.align		4
        /*0000*/ 	.byte	0x04, 0x37
        /*0002*/ 	.short	(.L_11 - .L_10)
.L_10:
        /*0004*/ 	.word	0x0000007c


	//----- nvinfo : EIATTR_KPARAM_INFO
	.align		4
.L_11:
        /*0008*/ 	.byte	0x04, 0x17
        /*000a*/ 	.short	(.L_13 - .L_12)
.L_12:
        /*000c*/ 	.word	0x00000000
        /*0010*/ 	.short	0x0007
        /*0012*/ 	.short	0x0038
        /*0014*/ 	.byte	0x00, 0xf0, 0x11, 0x00


	//----- nvinfo : EIATTR_KPARAM_INFO
	.align		4
.L_13:
        /*0018*/ 	.byte	0x04, 0x17
        /*001a*/ 	.short	(.L_15 - .L_14)
.L_14:
        /*001c*/ 	.word	0x00000000
        /*0020*/ 	.short	0x0006
        /*0022*/ 	.short	0x0030
        /*0024*/ 	.byte	0x00, 0xf4, 0x21, 0x00


	//----- nvinfo : EIATTR_KPARAM_INFO
	.align		4
.L_15:
        /*0028*/ 	.byte	0x04, 0x17
        /*002a*/ 	.short	(.L_17 - .L_16)
.L_16:
        /*002c*/ 	.word	0x00000000
        /*0030*/ 	.short	0x0005
        /*0032*/ 	.short	0x0028
        /*0034*/ 	.byte	0x00, 0xf4, 0x21, 0x00


	//----- nvinfo : EIATTR_KPARAM_INFO
	.align		4
.L_17:
        /*0038*/ 	.byte	0x04, 0x17
        /*003a*/ 	.short	(.L_19 - .L_18)
.L_18:
        /*003c*/ 	.word	0x00000000
        /*0040*/ 	.short	0x0004
        /*0042*/ 	.short	0x0020
        /*0044*/ 	.byte	0x00, 0xf4, 0x21, 0x00


	//----- nvinfo : EIATTR_KPARAM_INFO
	.align		4
.L_19:
        /*0048*/ 	.byte	0x04, 0x17
        /*004a*/ 	.short	(.L_21 - .L_20)
.L_20:
        /*004c*/ 	.word	0x00000000
        /*0050*/ 	.short	0x0003
        /*0052*/ 	.short	0x0018
        /*0054*/ 	.byte	0x00, 0xf4, 0x21, 0x00


	//----- nvinfo : EIATTR_KPARAM_INFO
	.align		4
.L_21:
        /*0058*/ 	.byte	0x04, 0x17
        /*005a*/ 	.short	(.L_23 - .L_22)
.L_22:
        /*005c*/ 	.word	0x00000000
        /*0060*/ 	.short	0x0002
        /*0062*/ 	.short	0x0010
        /*0064*/ 	.byte	0x00, 0xf4, 0x21, 0x00


	//----- nvinfo : EIATTR_KPARAM_INFO
	.align		4
.L_23:
        /*0068*/ 	.byte	0x04, 0x17
        /*006a*/ 	.short	(.L_25 - .L_24)
.L_24:
        /*006c*/ 	.word	0x00000000
        /*0070*/ 	.short	0x0001
        /*0072*/ 	.short	0x0008
        /*0074*/ 	.byte	0x00, 0xf4, 0x21, 0x00


	//----- nvinfo : EIATTR_KPARAM_INFO
	.align		4
.L_25:
        /*0078*/ 	.byte	0x04, 0x17
        /*007a*/ 	.short	(.L_27 - .L_26)
.L_26:
        /*007c*/ 	.word	0x00000000
        /*0080*/ 	.short	0x0000
        /*0082*/ 	.short	0x0000
        /*0084*/ 	.byte	0x00, 0xf4, 0x21, 0x00


	//----- nvinfo : EIATTR_SPARSE_MMA_MASK
	.align		4
.L_27:
        /*0088*/ 	.byte	0x03, 0x50
        /*008a*/ 	.short	0x0000


	//----- nvinfo : EIATTR_MAXREG_COUNT
	.align		4
        /*008c*/ 	.byte	0x03, 0x1b
        /*008e*/ 	.short	0x00ff


	//----- nvinfo : EIATTR_EXIT_INSTR_OFFSETS
	.align		4
        /*0090*/ 	.byte	0x04, 0x1c
        /*0092*/ 	.short	(.L_29 - .L_28)


	//   ....[0]....
.L_28:
        /*0094*/ 	.word	0x000003c0


	//----- nvinfo : EIATTR_REQNTID
	.align		4
.L_29:
        /*0098*/ 	.byte	0x04, 0x10
        /*009a*/ 	.short	(.L_31 - .L_30)
.L_30:
        /*009c*/ 	.word	0x00000080
        /*00a0*/ 	.word	0x00000001
        /*00a4*/ 	.word	0x00000001


	//----- nvinfo : EIATTR_CBANK_PARAM_SIZE
	.align		4
.L_31:
        /*00a8*/ 	.byte	0x03, 0x19
        /*00aa*/ 	.short	0x003c


	//----- nvinfo : EIATTR_PARAM_CBANK
	.align		4
        /*00ac*/ 	.byte	0x04, 0x0a
        /*00ae*/ 	.short	(.L_33 - .L_32)
	.align		4
.L_32:
        /*00b0*/ 	.word	index@(.nv.constant0.triton_poi_fused__native_batch_norm_legit_no_training_convolution_relu_20)
        /*00b4*/ 	.short	0x0210
        /*00b6*/ 	.short	0x003c


	//----- nvinfo : EIATTR_SW_WAR
	.align		4
.L_33:
        /*00b8*/ 	.byte	0x04, 0x36
        /*00ba*/ 	.short	(.L_35 - .L_34)
.L_34:
        /*00bc*/ 	.word	0x00000008
.L_35:


//--------------------- .nv.callgraph             --------------------------
	.section	.nv.callgraph,"",@"SHT_CUDA_CALLGRAPH"
	.align	4
	.sectionentsize	8
	.align		4
        /*0000*/ 	.word	0x00000000
	.align		4
        /*0004*/ 	.word	0xffffffff
	.align		4
        /*0008*/ 	.word	0x00000000
	.align		4
        /*000c*/ 	.word	0xfffffffe
	.align		4
        /*0010*/ 	.word	0x00000000
	.align		4
        /*0014*/ 	.word	0xfffffffd
	.align		4
        /*0018*/ 	.word	0x00000000
	.align		4
        /*001c*/ 	.word	0xfffffffc


//--------------------- .nv.constant4             --------------------------
	.section	.nv.constant4,"a",@progbits
	.align	8
	.align		8
.nv.constant4:
        /*0000*/ 	.dword	_$_str
	.align		8
        /*0008*/ 	.dword	_$_str_$_2


//--------------------- .text.triton_poi_fused__native_batch_norm_legit_no_training_convolution_relu_20 --------------------------
	.section	.text.triton_poi_fused__native_batch_norm_legit_no_training_convolution_relu_20,"ax",@progbits
	.align	128
        .global         triton_poi_fused__native_batch_norm_legit_no_training_convolution_relu_20
        .type           triton_poi_fused__native_batch_norm_legit_no_training_convolution_relu_20,@function
        .size           triton_poi_fused__native_batch_norm_legit_no_training_convolution_relu_20,(.L_x_1 - triton_poi_fused__native_batch_norm_legit_no_training_convolution_relu_20)
        .other          triton_poi_fused__native_batch_norm_legit_no_training_convolution_relu_20,@"STO_CUDA_ENTRY STV_DEFAULT"
triton_poi_fused__native_batch_norm_legit_no_training_convolution_relu_20:
.text.triton_poi_fused__native_batch_norm_legit_no_training_convolution_relu_20:
[----:B------:R-:W-:Y:S01]  /*0000*/  LDC R1, c[0x0][0x28] ;  /* 0x00000a00ff017b82 */ /* 0x000fe20000000800 */
[----:B------:R-:W1:Y:S07]  /*0010*/  S2R R0, SR_TID.X ;  /* 0x0000000000007919 */ /* 0x000e6e0000002100 */
[----:B------:R-:W2:Y:S01]  /*0020*/  LDC.64 R14, c[0x0][0x228] ;  /* 0x00008a00ff0e7b82 */ /* 0x000ea20000000a00 */
[----:B------:R-:W-:Y:S01]  /*0030*/  ULDC.64 UR4, c[0x0][0x208] ;  /* 0x0000820000047ab9 */ /* 0x000fe20000000a00 */
[----:B------:R-:W3:Y:S06]  /*0040*/  S2R R5, SR_CTAID.X ;  /* 0x0000000000057919 */ /* 0x000eec0000002500 */
[----:B------:R-:W4:Y:S08]  /*0050*/  LDC.64 R10, c[0x0][0x218] ;  /* 0x00008600ff0a7b82 */ /* 0x000f300000000a00 */
[----:B------:R-:W5:Y:S08]  /*0060*/  LDC.64 R12, c[0x0][0x220] ;  /* 0x00008800ff0c7b82 */ /* 0x000f700000000a00 */
[----:B------:R-:W4:Y:S01]  /*0070*/  LDC.64 R16, c[0x0][0x230] ;  /* 0x00008c00ff107b82 */ /* 0x000f220000000a00 */
[----:B-1----:R-:W-:-:S02]  /*0080*/  SHF.L.U32 R0, R0, 0x1, RZ ;  /* 0x0000000100007819 */ /* 0x002fc400000006ff */
[----:B---3--:R-:W-:Y:S02]  /*0090*/  SHF.R.S32.HI R3, RZ, 0x17, R5 ;  /* 0x00000017ff037819 */ /* 0x008fe40000011405 */
[----:B------:R-:W-:Y:S02]  /*00a0*/  LOP3.LUT R0, R0, 0xfe, RZ, 0xc0, !PT ;  /* 0x000000fe00007812 */ /* 0x000fe400078ec0ff */
[----:B------:R-:W-:Y:S02]  /*00b0*/  SGXT R3, R3, 0x1 ;  /* 0x000000010303781a */ /* 0x000fe40000000200 */
[----:B------:R-:W-:Y:S02]  /*00c0*/  LEA R0, R5, R0, 0x8 ;  /* 0x0000000005007211 */ /* 0x000fe400078e40ff */
[----:B------:R-:W1:Y:S02]  /*00d0*/  LDC.64 R4, c[0x0][0x238] ;  /* 0x00008e00ff047b82 */ /* 0x000e640000000a00 */
[----:B------:R-:W-:-:S04]  /*00e0*/  LEA.HI R3, R3, R0, RZ, 0x4 ;  /* 0x0000000003037211 */ /* 0x000fc800078f20ff */
[--C-:B------:R-:W-:Y:S02]  /*00f0*/  SHF.R.S32.HI R2, RZ, 0x4, R3.reuse ;  /* 0x00000004ff027819 */ /* 0x100fe40000011403 */
[----:B------:R-:W-:-:S04]  /*0100*/  SHF.R.S32.HI R3, RZ, 0x1f, R3 ;  /* 0x0000001fff037819 */ /* 0x000fc80000011403 */
[----:B------:R-:W-:-:S04]  /*0110*/  LEA.HI R3, R3, R2, RZ, 0x9 ;  /* 0x0000000203037211 */ /* 0x000fc800078f48ff */
[----:B------:R-:W-:-:S04]  /*0120*/  LOP3.LUT R3, R3, 0xfffffe00, RZ, 0xc0, !PT ;  /* 0xfffffe0003037812 */ /* 0x000fc800078ec0ff */
[----:B------:R-:W-:Y:S02]  /*0130*/  IADD3 R19, R2, -R3, RZ ;  /* 0x8000000302137210 */ /* 0x000fe40007ffe0ff */
[----:B------:R-:W3:Y:S03]  /*0140*/  LDC.64 R2, c[0x0][0x210] ;  /* 0x00008400ff027b82 */ /* 0x000ee60000000a00 */
[----:B--2---:R-:W-:-:S05]  /*0150*/  IMAD.WIDE R14, R19, 0x4, R14 ;  /* 0x00000004130e7825 */ /* 0x004fca00078e020e */
[----:B------:R2:W2:Y:S01]  /*0160*/  LDG.E.EL R18, desc[UR4][R14.64] ;  /* 0x000000040e127981 */ /* 0x0004a2000c2e1900 */
[----:B----4-:R-:W-:-:S04]  /*0170*/  IMAD.WIDE R10, R19, 0x4, R10 ;  /* 0x00000004130a7825 */ /* 0x010fc800078e020a */
[----:B-----5:R-:W-:Y:S01]  /*0180*/  IMAD.WIDE R12, R19, 0x4, R12 ;  /* 0x00000004130c7825 */ /* 0x020fe200078e020c */
[----:B------:R4:W5:Y:S04]  /*0190*/  LDG.E.EL R8, desc[UR4][R10.64] ;  /* 0x000000040a087981 */ /* 0x000968000c2e1900 */
[----:B------:R-:W5:Y:S01]  /*01a0*/  LDG.E.EL R9, desc[UR4][R12.64] ;  /* 0x000000040c097981 */ /* 0x000f62000c2e1900 */
[----:B---3--:R-:W-:-:S05]  /*01b0*/  IMAD.WIDE R2, R0, 0x4, R2 ;  /* 0x0000000400027825 */ /* 0x008fca00078e0202 */
[----:B------:R-:W5:Y:S01]  /*01c0*/  LDG.E.64 R6, desc[UR4][R2.64] ;  /* 0x0000000402067981 */ /* 0x000f62000c1e1b00 */
[----:B0-2---:R-:W-:-:S04]  /*01d0*/  IMAD.WIDE R14, R19, 0x4, R16 ;  /* 0x00000004130e7825 */ /* 0x005fc800078e0210 */
[----:B-1----:R-:W-:Y:S02]  /*01e0*/  IMAD.WIDE R16, R19, 0x4, R4 ;  /* 0x0000000413107825 */ /* 0x002fe400078e0204 */
[----:B------:R-:W2:Y:S01]  /*01f0*/  LDG.E.EL R14, desc[UR4][R14.64] ;  /* 0x000000040e0e7981 */ /* 0x000ea2000c2e1900 */
[----:B----4-:R-:W-:Y:S01]  /*0200*/  HFMA2.MMA R10, -RZ, RZ, 1.625, 0 ;  /* 0x3e800000ff0a7435 */ /* 0x010fe200000001ff */
[----:B------:R-:W0:Y:S02]  /*0210*/  LDC.64 R4, c[0x0][0x240] ;  /* 0x00009000ff047b82 */ /* 0x000e240000000a00 */
[----:B------:R-:W2:Y:S01]  /*0220*/  LDG.E.EL R17, desc[UR4][R16.64] ;  /* 0x0000000410117981 */ /* 0x000ea2000c2e1900 */
[----:B0-----:R-:W-:-:S04]  /*0230*/  IMAD.WIDE R4, R0, 0x4, R4 ;  /* 0x0000000400047825 */ /* 0x001fc800078e0204 */
[----:B------:R-:W-:-:S04]  /*0240*/  FADD R18, R18, 9.9999997473787516356e-06 ;  /* 0x3727c5ac12127421 */ /* 0x000fc80000000000 */
[----:B------:R-:W0:Y:S02]  /*0250*/  MUFU.SQRT R19, R18 ;  /* 0x0000001200137308 */ /* 0x000e240000002000 */
[C---:B0-----:R-:W-:Y:S02]  /*0260*/  FSETP.GT.AND P0, PT, R19.reuse, 8.50705917302346158658e+37, PT ;  /* 0x7e8000001300780b */ /* 0x041fe40003f04000 */
[----:B------:R-:W-:-:S11]  /*0270*/  FSETP.GEU.AND P1, PT, R19, 1.175494350822287508e-38, PT ;  /* 0x008000001300780b */ /* 0x000fd60003f2e000 */
[----:B------:R-:W-:-:S04]  /*0280*/  @P0 FMUL R19, R19, 0.25 ;  /* 0x3e80000013130820 */ /* 0x000fc80000400000 */
[----:B------:R-:W-:-:S06]  /*0290*/  @!P1 FMUL R19, R19, 16777216 ;  /* 0x4b80000013139820 */ /* 0x000fcc0000400000 */
[----:B------:R-:W0:Y:S01]  /*02a0*/  MUFU.RCP R19, R19 ;  /* 0x0000001300137308 */ /* 0x000e220000001000 */
[----:B------:R-:W-:Y:S01]  /*02b0*/  FSEL R10, R10, 1, P0 ;  /* 0x3f8000000a0a7808 */ /* 0x000fe20000000000 */
[--C-:B-----5:R-:W-:Y:S01]  /*02c0*/  FADD R6, R6, R8.reuse ;  /* 0x0000000806067221 */ /* 0x120fe20000000000 */
[----:B------:R-:W-:-:S03]  /*02d0*/  FADD R7, R7, R8 ;  /* 0x0000000807077221 */ /* 0x000fc60000000000 */
[----:B------:R-:W-:Y:S01]  /*02e0*/  @!P1 FMUL R10, R10, 16777216 ;  /* 0x4b8000000a0a9820 */ /* 0x000fe20000400000 */
[C---:B------:R-:W-:Y:S01]  /*02f0*/  FADD R8, -R9.reuse, R6 ;  /* 0x0000000609087221 */ /* 0x040fe20000000100 */
[----:B------:R-:W-:Y:S02]  /*0300*/  FADD R9, -R9, R7 ;  /* 0x0000000709097221 */ /* 0x000fe40000000100 */
[----:B0-----:R-:W-:-:S04]  /*0310*/  FMUL R10, R19, R10 ;  /* 0x0000000a130a7220 */ /* 0x001fc80000400000 */
[-C--:B------:R-:W-:Y:S01]  /*0320*/  FMUL R8, R8, R10.reuse ;  /* 0x0000000a08087220 */ /* 0x080fe20000400000 */
[----:B------:R-:W-:-:S03]  /*0330*/  FMUL R10, R9, R10 ;  /* 0x0000000a090a7220 */ /* 0x000fc60000400000 */
[C-C-:B--2---:R-:W-:Y:S01]  /*0340*/  FFMA R8, R14.reuse, R8, R17.reuse ;  /* 0x000000080e087223 */ /* 0x144fe20000000011 */
[----:B------:R-:W-:-:S04]  /*0350*/  FFMA R10, R14, R10, R17 ;  /* 0x0000000a0e0a7223 */ /* 0x000fc80000000011 */
[----:B------:R-:W-:Y:S02]  /*0360*/  FSETP.GEU.AND P0, PT, R8, RZ, PT ;  /* 0x000000ff0800720b */ /* 0x000fe40003f0e000 */
[----:B------:R-:W-:Y:S02]  /*0370*/  FSETP.GEU.AND P1, PT, R10, RZ, PT ;  /* 0x000000ff0a00720b */ /* 0x000fe40003f2e000 */
[----:B------:R-:W-:Y:S02]  /*0380*/  FSEL R8, R8, RZ, P0 ;  /* 0x000000ff08087208 */ /* 0x000fe40000000000 */
[----:B------:R-:W-:Y:S01]  /*0390*/  FSEL R9, R10, RZ, P1 ;  /* 0x000000ff0a097208 */ /* 0x000fe20000800000 */
[----:B------:R-:W-:Y:S04]  /*03a0*/  STG.E.64 desc[UR4][R2.64], R6 ;  /* 0x0000000602007986 */ /* 0x000fe8000c101b04 */
[----:B------:R-:W-:Y:S01]  /*03b0*/  STG.E.64 desc[UR4][R4.64], R8 ;  /* 0x0000000804007986 */ /* 0x000fe2000c101b04 */
[----:B------:R-:W-:Y:S05]  /*03c0*/  EXIT ;  /* 0x000000000000794d */ /* 0x000fea0003800000 */
.L_x_0:
[----:B------:R-:W-:-:S00]  /*03d0*/  BRA `(.L_x_0) ;  /* 0xfffffffc00fc7947 */ /* 0x000fc0000383ffff */
[----:B------:R-:W-:-:S00]  /*03e0*/  NOP ;  /* 0x0000000000007918 */ /* 0x000fc00000000000 */
        /* <DEDUP_REMOVED lines=9> */
.L_x_1:


//--------------------- .nv.global.init           --------------------------
	.section	.nv.global.init,"aw",@progbits
.nv.global.init:
	.type		_$_str,@object
	.size		_$_str,(_$_str_$_2 - _$_str)
_$_str:
        /*0000*/ 	.byte	0x5f, 0x5f, 0x43, 0x55, 0x44, 0x41, 0x5f, 0x46, 0x54, 0x5a, 0x00
	.type		_$_str_$_2,@object
	.size		_$_str_$_2,(.L_1 - _$_str_$_2)
_$_str_$_2:
        /*000b*/ 	.byte	0x5f, 0x5f, 0x43, 0x55, 0x44, 0x41, 0x5f, 0x50, 0x52, 0x45, 0x43, 0x5f, 0x53, 0x51, 0x52, 0x54
        /*001b*/ 	.byte	0x00
.L_1:


//--------------------- .nv.constant0.triton_poi_fused__native_batch_norm_legit_no_training_convolution_relu_20 --------------------------
	.section	.nv.constant0.triton_poi_fused__native_batch_norm_legit_no_training_convolution_relu_20,"a",@progbits
	.sectionflags	@""
	.align	4
.nv.constant0.triton_poi_fused__native_batch_norm_legit_no_training_convolution_relu_20:
	.zero		588
